//
// Generated by NVIDIA NVVM Compiler
//
// Compiler Build ID: CL-36424714
// Cuda compilation tools, release 13.0, V13.0.88
// Based on NVVM 20.0.0
//

.version 9.0
.target sm_100
.address_size 64

	// .globl	_Z9addKernelPdS_S_j

.visible .entry _Z9addKernelPdS_S_j(
	.param .u64 .ptr .align 1 _Z9addKernelPdS_S_j_param_0,
	.param .u64 .ptr .align 1 _Z9addKernelPdS_S_j_param_1,
	.param .u64 .ptr .align 1 _Z9addKernelPdS_S_j_param_2,
	.param .u32 _Z9addKernelPdS_S_j_param_3
)
{
	.reg .pred 	%p<3>;
	.reg .b32 	%r<9>;
	.reg .b64 	%rd<11>;
	.reg .b64 	%fd<4>;

	ld.param.u64 	%rd4, [_Z9addKernelPdS_S_j_param_0];
	ld.param.u64 	%rd5, [_Z9addKernelPdS_S_j_param_1];
	ld.param.u64 	%rd6, [_Z9addKernelPdS_S_j_param_2];
	ld.param.u32 	%r5, [_Z9addKernelPdS_S_j_param_3];
	mov.u32 	%r6, %ctaid.x;
	mov.u32 	%r1, %ntid.x;
	mov.u32 	%r7, %tid.x;
	mad.lo.s32 	%r8, %r6, %r1, %r7;
	setp.ge.u32 	%p1, %r8, %r5;
	@%p1 bra 	$L__BB0_3;
	cvta.to.global.u64 	%rd1, %rd5;
	cvta.to.global.u64 	%rd2, %rd6;
	cvta.to.global.u64 	%rd3, %rd4;
$L__BB0_2:
	mul.wide.s32 	%rd7, %r8, 8;
	add.s64 	%rd8, %rd1, %rd7;
	ld.global.f64 	%fd1, [%rd8];
	add.s64 	%rd9, %rd2, %rd7;
	ld.global.f64 	%fd2, [%rd9];
	add.f64 	%fd3, %fd1, %fd2;
	add.s64 	%rd10, %rd3, %rd7;
	st.global.f64 	[%rd10], %fd3;
	add.s32 	%r8, %r8, %r1;
	setp.lt.u32 	%p2, %r8, %r5;
	@%p2 bra 	$L__BB0_2;
$L__BB0_3:
	ret;

}


// ===== COMPILED SASS (sm_100) =====

	.target	sm_100

	.elftype	@"ET_EXEC"


//--------------------- .note.nv.tkinfo           --------------------------
	.section	.note.nv.tkinfo,"",@"SHT_NOTE"
	.sectionflags	@"SHF_NOTE_NV_TKINFO"
	.tkinfo
        /*0018*/ 	.word	0x00000002
        /*0030*/ 	.string	""
        /*0030*/ 	.string	"ptxas"
        /*0030*/ 	.string	"Cuda compilation tools, release 13.0, V13.0.88"
        /*0030*/ 	.string	"Build cuda_13.0.r13.0/compiler.36424714_0"
        /*0030*/ 	.string	"-arch sm_100 -m 64 "



//--------------------- .note.nv.cuinfo           --------------------------
	.section	.note.nv.cuinfo,"",@"SHT_NOTE"
	.sectionflags	@"SHF_NOTE_NV_CUINFO"
        /*0018*/ 	.short	0x0002
        /*001a*/ 	.short	0x0064
        /*001c*/ 	.short	0x0082
	.zero		2


//--------------------- .nv.info                  --------------------------
	.section	.nv.info,"",@"SHT_CUDA_INFO"
	.align	4


	//----- nvinfo : EIATTR_REGCOUNT
	.align		4
        /*0000*/ 	.byte	0x04, 0x2f
        /*0002*/ 	.short	(.L_1 - .L_0)
	.align		4
.L_0:
        /*0004*/ 	.word	index@(_Z9addKernelPdS_S_j)
        /*0008*/ 	.word	0x00000016


	//----- nvinfo : EIATTR_FRAME_SIZE
	.align		4
.L_1:
        /*000c*/ 	.byte	0x04, 0x11
        /*000e*/ 	.short	(.L_3 - .L_2)
	.align		4
.L_2:
        /*0010*/ 	.word	index@(_Z9addKernelPdS_S_j)
        /*0014*/ 	.word	0x00000000


	//----- nvinfo : EIATTR_MIN_STACK_SIZE
	.align		4
.L_3:
        /*0018*/ 	.byte	0x04, 0x12
        /*001a*/ 	.short	(.L_5 - .L_4)
	.align		4
.L_4:
        /*001c*/ 	.word	index@(_Z9addKernelPdS_S_j)
        /*0020*/ 	.word	0x00000000
.L_5:


//--------------------- .nv.compat                --------------------------
	.section	.nv.compat,"",@"SHT_CUDA_COMPAT_INFO"
	.align	4
        /*0000*/ 	.byte	0x02, 0x09, 0x00, 0x00, 0x02, 0x02, 0x01, 0x00, 0x02, 0x05, 0x05, 0x00, 0x03, 0x07, 0x01, 0x01
        /*0010*/ 	.byte	0x02, 0x03, 0x00, 0x00, 0x02, 0x06, 0x01, 0x00, 0x04, 0x0b, 0x08, 0x00, 0x01, 0x00, 0x00, 0x00
        /*0020*/ 	.byte	0x00, 0x00, 0x00, 0x00


//--------------------- .nv.info._Z9addKernelPdS_S_j --------------------------
	.section	.nv.info._Z9addKernelPdS_S_j,"",@"SHT_CUDA_INFO"
	.sectionflags	@""
	.align	4


	//----- nvinfo : EIATTR_CUDA_API_VERSION
	.align		4
        /*0000*/ 	.byte	0x04, 0x37
        /*0002*/ 	.short	(.L_7 - .L_6)
.L_6:
        /*0004*/ 	.word	0x00000082


	//----- nvinfo : EIATTR_KPARAM_INFO
	.align		4
.L_7:
        /*0008*/ 	.byte	0x04, 0x17
        /*000a*/ 	.short	(.L_9 - .L_8)
.L_8:
        /*000c*/ 	.word	0x00000000
        /*0010*/ 	.short	0x0003
        /*0012*/ 	.short	0x0018
        /*0014*/ 	.byte	0x00, 0xf0, 0x11, 0x00


	//----- nvinfo : EIATTR_KPARAM_INFO
	.align		4
.L_9:
        /*0018*/ 	.byte	0x04, 0x17
        /*001a*/ 	.short	(.L_11 - .L_10)
.L_10:
        /*001c*/ 	.word	0x00000000
        /*0020*/ 	.short	0x0002
        /*0022*/ 	.short	0x0010
        /*0024*/ 	.byte	0x00, 0xf5, 0x21, 0x00


	//----- nvinfo : EIATTR_KPARAM_INFO
	.align		4
.L_11:
        /*0028*/ 	.byte	0x04, 0x17
        /*002a*/ 	.short	(.L_13 - .L_12)
.L_12:
        /*002c*/ 	.word	0x00000000
        /*0030*/ 	.short	0x0001
        /*0032*/ 	.short	0x0008
        /*0034*/ 	.byte	0x00, 0xf5, 0x21, 0x00


	//----- nvinfo : EIATTR_KPARAM_INFO
	.align		4
.L_13:
        /*0038*/ 	.byte	0x04, 0x17
        /*003a*/ 	.short	(.L_15 - .L_14)
.L_14:
        /*003c*/ 	.word	0x00000000
        /*0040*/ 	.short	0x0000
        /*0042*/ 	.short	0x0000
        /*0044*/ 	.byte	0x00, 0xf5, 0x21, 0x00


	//----- nvinfo : EIATTR_SPARSE_MMA_MASK
	.align		4
.L_15:
        /*0048*/ 	.byte	0x03, 0x50
        /*004a*/ 	.short	0x0000


	//----- nvinfo : EIATTR_MAXREG_COUNT
	.align		4
        /*004c*/ 	.byte	0x03, 0x1b
        /*004e*/ 	.short	0x00ff


	//----- nvinfo : EIATTR_MERCURY_ISA_VERSION
	.align		4
        /*0050*/ 	.byte	0x03, 0x5f
        /*0052*/ 	.short	0x0101


	//----- nvinfo : EIATTR_VRC_CTA_INIT_COUNT
	.align		4
        /*0054*/ 	.byte	0x02, 0x4a
	.zero		1
	.zero		1


	//----- nvinfo : EIATTR_EXIT_INSTR_OFFSETS
	.align		4
        /*0058*/ 	.byte	0x04, 0x1c
        /*005a*/ 	.short	(.L_17 - .L_16)


	//   ....[0]....
.L_16:
        /*005c*/ 	.word	0x00000070


	//   ....[1]....
        /*0060*/ 	.word	0x000001a0


	//----- nvinfo : EIATTR_CRS_STACK_SIZE
	.align		4
.L_17:
        /*0064*/ 	.byte	0x04, 0x1e
        /*0066*/ 	.short	(.L_19 - .L_18)
.L_18:
        /*0068*/ 	.word	0x00000000


	//----- nvinfo : EIATTR_CBANK_PARAM_SIZE
	.align		4
.L_19:
        /*006c*/ 	.byte	0x03, 0x19
        /*006e*/ 	.short	0x001c


	//----- nvinfo : EIATTR_PARAM_CBANK
	.align		4
        /*0070*/ 	.byte	0x04, 0x0a
        /*0072*/ 	.short	(.L_21 - .L_20)
	.align		4
.L_20:
        /*0074*/ 	.word	index@(.nv.constant0._Z9addKernelPdS_S_j)
        /*0078*/ 	.short	0x0380
        /*007a*/ 	.short	0x001c


	//----- nvinfo : EIATTR_SW_WAR
	.align		4
.L_21:
        /*007c*/ 	.byte	0x04, 0x36
        /*007e*/ 	.short	(.L_23 - .L_22)
.L_22:
        /*0080*/ 	.word	0x00000008
.L_23:


//--------------------- .nv.callgraph             --------------------------
	.section	.nv.callgraph,"",@"SHT_CUDA_CALLGRAPH"
	.align	4
	.sectionentsize	8
	.align		4
        /*0000*/ 	.word	0x00000000
	.align		4
        /*0004*/ 	.word	0xffffffff
	.align		4
        /*0008*/ 	.word	0x00000000
	.align		4
        /*000c*/ 	.word	0xfffffffe
	.align		4
        /*0010*/ 	.word	0x00000000
	.align		4
        /*0014*/ 	.word	0xfffffffd
	.align		4
        /*0018*/ 	.word	0x00000000
	.align		4
        /*001c*/ 	.word	0xfffffffc


//--------------------- .text._Z9addKernelPdS_S_j --------------------------
	.section	.text._Z9addKernelPdS_S_j,"ax",@progbits
	.align	128
        .global         _Z9addKernelPdS_S_j
        .type           _Z9addKernelPdS_S_j,@function
        .size           _Z9addKernelPdS_S_j,(.L_x_2 - _Z9addKernelPdS_S_j)
        .other          _Z9addKernelPdS_S_j,@"STO_CUDA_ENTRY STV_DEFAULT"
_Z9addKernelPdS_S_j:
.text._Z9addKernelPdS_S_j:
[----:B------:R-:W-:Y:S01]  /*0000*/  LDC R1, c[0x0][0x37c] ;  /* 0x0000df00ff017b82 */ /* 0x000fe20000000800 */
[----:B------:R-:W0:Y:S07]  /*0010*/  S2R R0, SR_TID.X ;  /* 0x0000000000007919 */ /* 0x000e2e0000002100 */
[----:B------:R-:W0:Y:S01]  /*0020*/  S2UR UR4, SR_CTAID.X ;  /* 0x00000000000479c3 */ /* 0x000e220000002500 */
[----:B------:R-:W1:Y:S07]  /*0030*/  LDCU UR5, c[0x0][0x398] ;  /* 0x00007300ff0577ac */ /* 0x000e6e0008000800 */
[----:B------:R-:W0:Y:S02]  /*0040*/  LDC R17, c[0x0][0x360] ;  /* 0x0000d800ff117b82 */ /* 0x000e240000000800 */
[----:B0-----:R-:W-:-:S05]  /*0050*/  IMAD R0, R17, UR4, R0 ;  /* 0x0000000411007c24 */ /* 0x001fca000f8e0200 */
[----:B-1----:R-:W-:-:S13]  /*0060*/  ISETP.GE.U32.AND P0, PT, R0, UR5, PT ;  /* 0x0000000500007c0c */ /* 0x002fda000bf06070 */
[----:B------:R-:W-:Y:S05]  /*0070*/  @P0 EXIT ;  /* 0x000000000000094d */ /* 0x000fea0003800000 */
[----:B------:R-:W0:Y:S08]  /*0080*/  LDC.64 R18, c[0x0][0x358] ;  /* 0x0000d600ff127b82 */ /* 0x000e300000000a00 */
[----:B------:R-:W1:Y:S08]  /*0090*/  LDC.64 R12, c[0x0][0x390] ;  /* 0x0000e400ff0c7b82 */ /* 0x000e700000000a00 */
[----:B------:R-:W2:Y:S08]  /*00a0*/  LDC.64 R14, c[0x0][0x380] ;  /* 0x0000e000ff0e7b82 */ /* 0x000eb00000000a00 */
[----:B------:R-:W3:Y:S02]  /*00b0*/  LDC.64 R10, c[0x0][0x388] ;  /* 0x0000e200ff0a7b82 */ /* 0x000ee40000000a00 */
.L_x_0:
[----:B0-----:R-:W-:Y:S01]  /*00c0*/  R2UR UR6, R18 ;  /* 0x00000000120672ca */ /* 0x001fe200000e0000 */
[----:B---3--:R-:W-:Y:S01]  /*00d0*/  IMAD.WIDE R2, R0, 0x8, R10 ;  /* 0x0000000800027825 */ /* 0x008fe200078e020a */
[C---:B------:R-:W-:Y:S02]  /*00e0*/  R2UR UR7, R19.reuse ;  /* 0x00000000130772ca */ /* 0x040fe400000e0000 */
[----:B------:R-:W-:Y:S01]  /*00f0*/  R2UR UR8, R18 ;  /* 0x00000000120872ca */ /* 0x000fe200000e0000 */
[----:B-1----:R-:W-:Y:S01]  /*0100*/  IMAD.WIDE R4, R0, 0x8, R12 ;  /* 0x0000000800047825 */ /* 0x002fe200078e020c */
[----:B------:R-:W-:-:S09]  /*0110*/  R2UR UR9, R19 ;  /* 0x00000000130972ca */ /* 0x000fd200000e0000 */
[----:B------:R-:W3:Y:S04]  /*0120*/  LDG.E.64 R2, desc[UR6][R2.64] ;  /* 0x0000000602027981 */ /* 0x000ee8000c1e1b00 */
[----:B------:R-:W3:Y:S01]  /*0130*/  LDG.E.64 R4, desc[UR8][R4.64] ;  /* 0x0000000804047981 */ /* 0x000ee2000c1e1b00 */
[----:B--2-4-:R-:W-:-:S04]  /*0140*/  IMAD.WIDE R8, R0, 0x8, R14 ;  /* 0x0000000800087825 */ /* 0x014fc800078e020e */
[----:B------:R-:W-:-:S05]  /*0150*/  IMAD.IADD R0, R17, 0x1, R0 ;  /* 0x0000000111007824 */ /* 0x000fca00078e0200 */
[----:B------:R-:W-:Y:S01]  /*0160*/  ISETP.GE.U32.AND P0, PT, R0, UR5, PT ;  /* 0x0000000500007c0c */ /* 0x000fe2000bf06070 */
[----:B---3--:R-:W-:-:S07]  /*0170*/  DADD R6, R2, R4 ;  /* 0x0000000002067229 */ /* 0x008fce0000000004 */
[----:B------:R4:W-:Y:S05]  /*0180*/  STG.E.64 desc[UR6][R8.64], R6 ;  /* 0x0000000608007986 */ /* 0x0009ea000c101b06 */
[----:B------:R-:W-:Y:S05]  /*0190*/  @!P0 BRA `(.L_x_0) ;  /* 0xfffffffc00c88947 */ /* 0x000fea000383ffff */
[----:B------:R-:W-:Y:S05]  /*01a0*/  EXIT ;  /* 0x000000000000794d */ /* 0x000fea0003800000 */
.L_x_1:
[----:B------:R-:W-:-:S00]  /*01b0*/  BRA `(.L_x_1) ;  /* 0xfffffffc00fc7947 */ /* 0x000fc0000383ffff */
[----:B------:R-:W-:-:S00]  /*01c0*/  NOP ;  /* 0x0000000000007918 */ /* 0x000fc00000000000 */
        /* <DEDUP_REMOVED lines=11> */
.L_x_2:


//--------------------- .nv.shared.reserved.0     --------------------------
	.section	.nv.shared.reserved.0,"aw",@nobits
	.weak		__nv_reservedSMEM_offset_0_alias
	.size		__nv_reservedSMEM_offset_0_alias, 0, 64
	.other		__nv_reservedSMEM_offset_0_alias,@"STO_CUDA_RESERVED_SHARED STV_DEFAULT"
__nv_reservedSMEM_offset_0_alias:
	.zero		0
	.zero		64


//--------------------- .nv.constant0._Z9addKernelPdS_S_j --------------------------
	.section	.nv.constant0._Z9addKernelPdS_S_j,"a",@progbits
	.sectionflags	@""
	.align	4
.nv.constant0._Z9addKernelPdS_S_j:
	.zero		924


//--------------------- SYMBOLS --------------------------

	.type		.nv.reservedSmem.offset0,@object
	.size		.nv.reservedSmem.offset0,0x4
